//
// Generated by NVIDIA NVVM Compiler
//
// Compiler Build ID: CL-36424714
// Cuda compilation tools, release 13.0, V13.0.88
// Based on NVVM 20.0.0
//

.version 9.0
.target sm_100
.address_size 64

	// .globl	_Z17evoDistanceKernelPKhPPhPimm

.visible .entry _Z17evoDistanceKernelPKhPPhPimm(
	.param .u64 .ptr .align 1 _Z17evoDistanceKernelPKhPPhPimm_param_0,
	.param .u64 .ptr .align 1 _Z17evoDistanceKernelPKhPPhPimm_param_1,
	.param .u64 .ptr .align 1 _Z17evoDistanceKernelPKhPPhPimm_param_2,
	.param .u64 _Z17evoDistanceKernelPKhPPhPimm_param_3,
	.param .u64 _Z17evoDistanceKernelPKhPPhPimm_param_4
)
{
	.reg .pred 	%p<32>;
	.reg .b16 	%rs<21>;
	.reg .b32 	%r<29>;
	.reg .b64 	%rd<43>;

	ld.param.u64 	%rd26, [_Z17evoDistanceKernelPKhPPhPimm_param_0];
	ld.param.u64 	%rd23, [_Z17evoDistanceKernelPKhPPhPimm_param_1];
	ld.param.u64 	%rd24, [_Z17evoDistanceKernelPKhPPhPimm_param_2];
	ld.param.u64 	%rd27, [_Z17evoDistanceKernelPKhPPhPimm_param_3];
	ld.param.u64 	%rd25, [_Z17evoDistanceKernelPKhPPhPimm_param_4];
	cvta.to.global.u64 	%rd1, %rd26;
	mov.u32 	%r8, %ctaid.x;
	mov.u32 	%r9, %ntid.x;
	mov.u32 	%r10, %tid.x;
	mad.lo.s32 	%r11, %r8, %r9, %r10;
	cvt.s64.s32 	%rd2, %r11;
	setp.le.u64 	%p1, %rd27, %rd2;
	@%p1 bra 	$L__BB0_9;
	cvta.to.global.u64 	%rd28, %rd23;
	shl.b64 	%rd29, %rd2, 3;
	add.s64 	%rd30, %rd28, %rd29;
	ld.global.u64 	%rd31, [%rd30];
	cvta.to.global.u64 	%rd3, %rd31;
	setp.eq.s64 	%p2, %rd25, 0;
	mov.b32 	%r28, 0;
	@%p2 bra 	$L__BB0_8;
	and.b64  	%rd40, %rd25, 3;
	setp.lt.u64 	%p3, %rd25, 4;
	mov.b32 	%r28, 0;
	mov.b64 	%rd39, 0;
	@%p3 bra 	$L__BB0_5;
	and.b64  	%rd39, %rd25, -4;
	add.s64 	%rd37, %rd1, 1;
	add.s64 	%rd36, %rd3, 3;
	mov.b32 	%r28, 0;
	mov.u64 	%rd38, %rd39;
$L__BB0_4:
	.pragma "nounroll";
	ld.global.u8 	%rs1, [%rd37+-1];
	ld.global.u8 	%rs2, [%rd36+-3];
	and.b16  	%rs3, %rs2, 15;
	shr.u16 	%rs4, %rs2, 4;
	setp.ne.s16 	%p4, %rs1, 0;
	setp.ne.s16 	%p5, %rs1, %rs3;
	and.pred  	%p6, %p4, %p5;
	setp.ne.s16 	%p7, %rs1, %rs4;
	and.pred  	%p8, %p7, %p6;
	selp.u32 	%r16, 1, 0, %p8;
	add.s32 	%r17, %r28, %r16;
	ld.global.u8 	%rs5, [%rd37];
	ld.global.u8 	%rs6, [%rd36+-2];
	and.b16  	%rs7, %rs6, 15;
	shr.u16 	%rs8, %rs6, 4;
	setp.ne.s16 	%p9, %rs5, 0;
	setp.ne.s16 	%p10, %rs5, %rs7;
	and.pred  	%p11, %p9, %p10;
	setp.ne.s16 	%p12, %rs5, %rs8;
	and.pred  	%p13, %p12, %p11;
	selp.u32 	%r18, 1, 0, %p13;
	add.s32 	%r19, %r17, %r18;
	ld.global.u8 	%rs9, [%rd37+1];
	ld.global.u8 	%rs10, [%rd36+-1];
	and.b16  	%rs11, %rs10, 15;
	shr.u16 	%rs12, %rs10, 4;
	setp.ne.s16 	%p14, %rs9, 0;
	setp.ne.s16 	%p15, %rs9, %rs11;
	and.pred  	%p16, %p14, %p15;
	setp.ne.s16 	%p17, %rs9, %rs12;
	and.pred  	%p18, %p17, %p16;
	selp.u32 	%r20, 1, 0, %p18;
	add.s32 	%r21, %r19, %r20;
	ld.global.u8 	%rs13, [%rd37+2];
	ld.global.u8 	%rs14, [%rd36];
	and.b16  	%rs15, %rs14, 15;
	shr.u16 	%rs16, %rs14, 4;
	setp.ne.s16 	%p19, %rs13, 0;
	setp.ne.s16 	%p20, %rs13, %rs15;
	and.pred  	%p21, %p19, %p20;
	setp.ne.s16 	%p22, %rs13, %rs16;
	and.pred  	%p23, %p22, %p21;
	selp.u32 	%r22, 1, 0, %p23;
	add.s32 	%r28, %r21, %r22;
	add.s64 	%rd38, %rd38, -4;
	add.s64 	%rd37, %rd37, 4;
	add.s64 	%rd36, %rd36, 4;
	setp.ne.s64 	%p24, %rd38, 0;
	@%p24 bra 	$L__BB0_4;
$L__BB0_5:
	setp.eq.s64 	%p25, %rd40, 0;
	@%p25 bra 	$L__BB0_8;
	add.s64 	%rd42, %rd3, %rd39;
	add.s64 	%rd41, %rd1, %rd39;
$L__BB0_7:
	.pragma "nounroll";
	ld.global.u8 	%rs17, [%rd41];
	ld.global.u8 	%rs18, [%rd42];
	and.b16  	%rs19, %rs18, 15;
	shr.u16 	%rs20, %rs18, 4;
	setp.ne.s16 	%p26, %rs17, 0;
	setp.ne.s16 	%p27, %rs17, %rs19;
	and.pred  	%p28, %p26, %p27;
	setp.ne.s16 	%p29, %rs17, %rs20;
	and.pred  	%p30, %p29, %p28;
	selp.u32 	%r23, 1, 0, %p30;
	add.s32 	%r28, %r28, %r23;
	add.s64 	%rd42, %rd42, 1;
	add.s64 	%rd41, %rd41, 1;
	add.s64 	%rd40, %rd40, -1;
	setp.ne.s64 	%p31, %rd40, 0;
	@%p31 bra 	$L__BB0_7;
$L__BB0_8:
	cvta.to.global.u64 	%rd33, %rd24;
	shl.b64 	%rd34, %rd2, 2;
	add.s64 	%rd35, %rd33, %rd34;
	st.global.u32 	[%rd35], %r28;
$L__BB0_9:
	ret;

}


// ===== COMPILED SASS (sm_100) =====

	.target	sm_100

	.elftype	@"ET_EXEC"


//--------------------- .note.nv.tkinfo           --------------------------
	.section	.note.nv.tkinfo,"",@"SHT_NOTE"
	.sectionflags	@"SHF_NOTE_NV_TKINFO"
	.tkinfo
        /*0018*/ 	.word	0x00000002
        /*0030*/ 	.string	""
        /*0030*/ 	.string	"ptxas"
        /*0030*/ 	.string	"Cuda compilation tools, release 13.0, V13.0.88"
        /*0030*/ 	.string	"Build cuda_13.0.r13.0/compiler.36424714_0"
        /*0030*/ 	.string	"-arch sm_100 -m 64 "



//--------------------- .note.nv.cuinfo           --------------------------
	.section	.note.nv.cuinfo,"",@"SHT_NOTE"
	.sectionflags	@"SHF_NOTE_NV_CUINFO"
        /*0018*/ 	.short	0x0002
        /*001a*/ 	.short	0x0064
        /*001c*/ 	.short	0x0082
	.zero		2


//--------------------- .nv.info                  --------------------------
	.section	.nv.info,"",@"SHT_CUDA_INFO"
	.align	4


	//----- nvinfo : EIATTR_REGCOUNT
	.align		4
        /*0000*/ 	.byte	0x04, 0x2f
        /*0002*/ 	.short	(.L_1 - .L_0)
	.align		4
.L_0:
        /*0004*/ 	.word	index@(_Z17evoDistanceKernelPKhPPhPimm)
        /*0008*/ 	.word	0x00000017


	//----- nvinfo : EIATTR_FRAME_SIZE
	.align		4
.L_1:
        /*000c*/ 	.byte	0x04, 0x11
        /*000e*/ 	.short	(.L_3 - .L_2)
	.align		4
.L_2:
        /*0010*/ 	.word	index@(_Z17evoDistanceKernelPKhPPhPimm)
        /*0014*/ 	.word	0x00000000


	//----- nvinfo : EIATTR_MIN_STACK_SIZE
	.align		4
.L_3:
        /*0018*/ 	.byte	0x04, 0x12
        /*001a*/ 	.short	(.L_5 - .L_4)
	.align		4
.L_4:
        /*001c*/ 	.word	index@(_Z17evoDistanceKernelPKhPPhPimm)
        /*0020*/ 	.word	0x00000000
.L_5:


//--------------------- .nv.compat                --------------------------
	.section	.nv.compat,"",@"SHT_CUDA_COMPAT_INFO"
	.align	4
        /*0000*/ 	.byte	0x02, 0x09, 0x00, 0x00, 0x02, 0x02, 0x01, 0x00, 0x02, 0x05, 0x05, 0x00, 0x03, 0x07, 0x01, 0x01
        /*0010*/ 	.byte	0x02, 0x03, 0x00, 0x00, 0x02, 0x06, 0x01, 0x00, 0x04, 0x0b, 0x08, 0x00, 0x09, 0x00, 0x00, 0x00
        /*0020*/ 	.byte	0x00, 0x00, 0x00, 0x00


//--------------------- .nv.info._Z17evoDistanceKernelPKhPPhPimm --------------------------
	.section	.nv.info._Z17evoDistanceKernelPKhPPhPimm,"",@"SHT_CUDA_INFO"
	.sectionflags	@""
	.align	4


	//----- nvinfo : EIATTR_CUDA_API_VERSION
	.align		4
        /*0000*/ 	.byte	0x04, 0x37
        /*0002*/ 	.short	(.L_7 - .L_6)
.L_6:
        /*0004*/ 	.word	0x00000082


	//----- nvinfo : EIATTR_KPARAM_INFO
	.align		4
.L_7:
        /*0008*/ 	.byte	0x04, 0x17
        /*000a*/ 	.short	(.L_9 - .L_8)
.L_8:
        /*000c*/ 	.word	0x00000000
        /*0010*/ 	.short	0x0004
        /*0012*/ 	.short	0x0020
        /*0014*/ 	.byte	0x00, 0xf0, 0x21, 0x00


	//----- nvinfo : EIATTR_KPARAM_INFO
	.align		4
.L_9:
        /*0018*/ 	.byte	0x04, 0x17
        /*001a*/ 	.short	(.L_11 - .L_10)
.L_10:
        /*001c*/ 	.word	0x00000000
        /*0020*/ 	.short	0x0003
        /*0022*/ 	.short	0x0018
        /*0024*/ 	.byte	0x00, 0xf0, 0x21, 0x00


	//----- nvinfo : EIATTR_KPARAM_INFO
	.align		4
.L_11:
        /*0028*/ 	.byte	0x04, 0x17
        /*002a*/ 	.short	(.L_13 - .L_12)
.L_12:
        /*002c*/ 	.word	0x00000000
        /*0030*/ 	.short	0x0002
        /*0032*/ 	.short	0x0010
        /*0034*/ 	.byte	0x00, 0xf5, 0x21, 0x00


	//----- nvinfo : EIATTR_KPARAM_INFO
	.align		4
.L_13:
        /*0038*/ 	.byte	0x04, 0x17
        /*003a*/ 	.short	(.L_15 - .L_14)
.L_14:
        /*003c*/ 	.word	0x00000000
        /*0040*/ 	.short	0x0001
        /*0042*/ 	.short	0x0008
        /*0044*/ 	.byte	0x00, 0xf5, 0x21, 0x00


	//----- nvinfo : EIATTR_KPARAM_INFO
	.align		4
.L_15:
        /*0048*/ 	.byte	0x04, 0x17
        /*004a*/ 	.short	(.L_17 - .L_16)
.L_16:
        /*004c*/ 	.word	0x00000000
        /*0050*/ 	.short	0x0000
        /*0052*/ 	.short	0x0000
        /*0054*/ 	.byte	0x00, 0xf5, 0x21, 0x00


	//----- nvinfo : EIATTR_SPARSE_MMA_MASK
	.align		4
.L_17:
        /*0058*/ 	.byte	0x03, 0x50
        /*005a*/ 	.short	0x0000


	//----- nvinfo : EIATTR_MAXREG_COUNT
	.align		4
        /*005c*/ 	.byte	0x03, 0x1b
        /*005e*/ 	.short	0x00ff


	//----- nvinfo : EIATTR_MERCURY_ISA_VERSION
	.align		4
        /*0060*/ 	.byte	0x03, 0x5f
        /*0062*/ 	.short	0x0101


	//----- nvinfo : EIATTR_VRC_CTA_INIT_COUNT
	.align		4
        /*0064*/ 	.byte	0x02, 0x4a
	.zero		1
	.zero		1


	//----- nvinfo : EIATTR_EXIT_INSTR_OFFSETS
	.align		4
        /*0068*/ 	.byte	0x04, 0x1c
        /*006a*/ 	.short	(.L_19 - .L_18)


	//   ....[0]....
.L_18:
        /*006c*/ 	.word	0x00000090


	//   ....[1]....
        /*0070*/ 	.word	0x000007d0


	//----- nvinfo : EIATTR_CBANK_PARAM_SIZE
	.align		4
.L_19:
        /*0074*/ 	.byte	0x03, 0x19
        /*0076*/ 	.short	0x0028


	//----- nvinfo : EIATTR_PARAM_CBANK
	.align		4
        /*0078*/ 	.byte	0x04, 0x0a
        /*007a*/ 	.short	(.L_21 - .L_20)
	.align		4
.L_20:
        /*007c*/ 	.word	index@(.nv.constant0._Z17evoDistanceKernelPKhPPhPimm)
        /*0080*/ 	.short	0x0380
        /*0082*/ 	.short	0x0028


	//----- nvinfo : EIATTR_SW_WAR
	.align		4
.L_21:
        /*0084*/ 	.byte	0x04, 0x36
        /*0086*/ 	.short	(.L_23 - .L_22)
.L_22:
        /*0088*/ 	.word	0x00000008
.L_23:


//--------------------- .nv.callgraph             --------------------------
	.section	.nv.callgraph,"",@"SHT_CUDA_CALLGRAPH"
	.align	4
	.sectionentsize	8
	.align		4
        /*0000*/ 	.word	0x00000000
	.align		4
        /*0004*/ 	.word	0xffffffff
	.align		4
        /*0008*/ 	.word	0x00000000
	.align		4
        /*000c*/ 	.word	0xfffffffe
	.align		4
        /*0010*/ 	.word	0x00000000
	.align		4
        /*0014*/ 	.word	0xfffffffd
	.align		4
        /*0018*/ 	.word	0x00000000
	.align		4
        /*001c*/ 	.word	0xfffffffc


//--------------------- .text._Z17evoDistanceKernelPKhPPhPimm --------------------------
	.section	.text._Z17evoDistanceKernelPKhPPhPimm,"ax",@progbits
	.align	128
        .global         _Z17evoDistanceKernelPKhPPhPimm
        .type           _Z17evoDistanceKernelPKhPPhPimm,@function
        .size           _Z17evoDistanceKernelPKhPPhPimm,(.L_x_5 - _Z17evoDistanceKernelPKhPPhPimm)
        .other          _Z17evoDistanceKernelPKhPPhPimm,@"STO_CUDA_ENTRY STV_DEFAULT"
_Z17evoDistanceKernelPKhPPhPimm:
.text._Z17evoDistanceKernelPKhPPhPimm:
[----:B------:R-:W-:Y:S01]  /*0000*/  LDC R1, c[0x0][0x37c] ;  /* 0x0000df00ff017b82 */ /* 0x000fe20000000800 */
[----:B------:R-:W0:Y:S07]  /*0010*/  S2R R3, SR_TID.X ;  /* 0x0000000000037919 */ /* 0x000e2e0000002100 */
[----:B------:R-:W0:Y:S01]  /*0020*/  S2UR UR4, SR_CTAID.X ;  /* 0x00000000000479c3 */ /* 0x000e220000002500 */
[----:B------:R-:W1:Y:S07]  /*0030*/  LDCU.64 UR6, c[0x0][0x398] ;  /* 0x00007300ff0677ac */ /* 0x000e6e0008000a00 */
[----:B------:R-:W0:Y:S02]  /*0040*/  LDC R0, c[0x0][0x360] ;  /* 0x0000d800ff007b82 */ /* 0x000e240000000800 */
[----:B0-----:R-:W-:-:S05]  /*0050*/  IMAD R0, R0, UR4, R3 ;  /* 0x0000000400007c24 */ /* 0x001fca000f8e0203 */
[----:B-1----:R-:W-:Y:S02]  /*0060*/  ISETP.GE.U32.AND P0, PT, R0, UR6, PT ;  /* 0x0000000600007c0c */ /* 0x002fe4000bf06070 */
[----:B------:R-:W-:-:S04]  /*0070*/  SHF.R.S32.HI R9, RZ, 0x1f, R0 ;  /* 0x0000001fff097819 */ /* 0x000fc80000011400 */
[----:B------:R-:W-:-:S13]  /*0080*/  ISETP.GE.U32.AND.EX P0, PT, R9, UR7, PT, P0 ;  /* 0x0000000709007c0c */ /* 0x000fda000bf06100 */
[----:B------:R-:W-:Y:S05]  /*0090*/  @P0 EXIT ;  /* 0x000000000000094d */ /* 0x000fea0003800000 */
[----:B------:R-:W0:Y:S01]  /*00a0*/  LDCU.64 UR8, c[0x0][0x3a0] ;  /* 0x00007400ff0877ac */ /* 0x000e220008000a00 */
[----:B------:R-:W-:Y:S01]  /*00b0*/  IMAD.MOV.U32 R8, RZ, RZ, RZ ;  /* 0x000000ffff087224 */ /* 0x000fe200078e00ff */
[----:B------:R-:W1:Y:S01]  /*00c0*/  LDCU.64 UR4, c[0x0][0x388] ;  /* 0x00007100ff0477ac */ /* 0x000e620008000a00 */
[----:B------:R-:W2:Y:S01]  /*00d0*/  LDCU.64 UR12, c[0x0][0x358] ;  /* 0x00006b00ff0c77ac */ /* 0x000ea20008000a00 */
[----:B0-----:R-:W-:-:S04]  /*00e0*/  UISETP.NE.U32.AND UP0, UPT, UR8, URZ, UPT ;  /* 0x000000ff0800728c */ /* 0x001fc8000bf05070 */
[----:B------:R-:W-:Y:S01]  /*00f0*/  UISETP.NE.AND.EX UP0, UPT, UR9, URZ, UPT, UP0 ;  /* 0x000000ff0900728c */ /* 0x000fe2000bf05300 */
[----:B-1----:R-:W-:-:S04]  /*0100*/  LEA R4, P0, R0, UR4, 0x3 ;  /* 0x0000000400047c11 */ /* 0x002fc8000f8018ff */
[----:B------:R-:W-:-:S04]  /*0110*/  LEA.HI.X R5, R0, UR5, R9, 0x3, P0 ;  /* 0x0000000500057c11 */ /* 0x000fc800080f1c09 */
[----:B--2---:R-:W-:Y:S05]  /*0120*/  BRA.U !UP0, `(.L_x_0) ;  /* 0x0000000508987547 */ /* 0x004fea000b800000 */
[----:B------:R-:W5:Y:S01]  /*0130*/  LDG.E.64 R4, desc[UR12][R4.64] ;  /* 0x0000000c04047981 */ /* 0x000f62000c1e1b00 */
[----:B------:R-:W-:Y:S01]  /*0140*/  UISETP.GE.U32.AND UP1, UPT, UR8, 0x4, UPT ;  /* 0x000000040800788c */ /* 0x000fe2000bf26070 */
[----:B------:R-:W-:Y:S01]  /*0150*/  IMAD.MOV.U32 R8, RZ, RZ, RZ ;  /* 0x000000ffff087224 */ /* 0x000fe200078e00ff */
[----:B------:R-:W-:Y:S02]  /*0160*/  ULOP3.LUT UR14, UR8, 0x3, URZ, 0xc0, !UPT ;  /* 0x00000003080e7892 */ /* 0x000fe4000f8ec0ff */
[----:B------:R-:W-:Y:S02]  /*0170*/  UISETP.GE.U32.AND.EX UP1, UPT, UR9, URZ, UPT, UP1 ;  /* 0x000000ff0900728c */ /* 0x000fe4000bf26110 */
[----:B------:R-:W-:Y:S01]  /*0180*/  UISETP.NE.U32.AND UP0, UPT, UR14, URZ, UPT ;  /* 0x000000ff0e00728c */ /* 0x000fe2000bf05070 */
[----:B------:R-:W-:Y:S01]  /*0190*/  UMOV UR6, URZ ;  /* 0x000000ff00067c82 */ /* 0x000fe20008000000 */
[----:B------:R-:W-:Y:S02]  /*01a0*/  UMOV UR4, URZ ;  /* 0x000000ff00047c82 */ /* 0x000fe40008000000 */
[----:B------:R-:W-:Y:S01]  /*01b0*/  UISETP.NE.AND.EX UP0, UPT, UR6, URZ, UPT, UP0 ;  /* 0x000000ff0600728c */ /* 0x000fe2000bf05300 */
[----:B------:R-:W-:-:S02]  /*01c0*/  UMOV UR5, URZ ;  /* 0x000000ff00057c82 */ /* 0x000fc40008000000 */
[----:B------:R-:W-:Y:S08]  /*01d0*/  BRA.U !UP1, `(.L_x_1) ;  /* 0x0000000109f87547 */ /* 0x000ff0000b800000 */
[----:B------:R-:W0:Y:S01]  /*01e0*/  LDCU.64 UR10, c[0x0][0x380] ;  /* 0x00007000ff0a77ac */ /* 0x000e220008000a00 */
[----:B-----5:R-:W-:Y:S01]  /*01f0*/  IADD3 R6, P0, PT, R4, 0x3, RZ ;  /* 0x0000000304067810 */ /* 0x020fe20007f1e0ff */
[----:B------:R-:W-:Y:S01]  /*0200*/  IMAD.MOV.U32 R8, RZ, RZ, RZ ;  /* 0x000000ffff087224 */ /* 0x000fe200078e00ff */
[----:B------:R-:W1:Y:S03]  /*0210*/  LDCU UR5, c[0x0][0x3a4] ;  /* 0x00007480ff0577ac */ /* 0x000e660008000800 */
[----:B------:R-:W-:Y:S01]  /*0220*/  IMAD.X R7, RZ, RZ, R5, P0 ;  /* 0x000000ffff077224 */ /* 0x000fe200000e0605 */
[----:B------:R-:W-:Y:S02]  /*0230*/  ULOP3.LUT UR4, UR8, 0xfffffffc, URZ, 0xc0, !UPT ;  /* 0xfffffffc08047892 */ /* 0x000fe4000f8ec0ff */
[----:B0-----:R-:W-:-:S04]  /*0240*/  UIADD3 UR7, UP1, UPT, UR10, 0x1, URZ ;  /* 0x000000010a077890 */ /* 0x001fc8000ff3e0ff */
[----:B------:R-:W-:Y:S02]  /*0250*/  UIADD3.X UR8, UPT, UPT, URZ, UR11, URZ, UP1, !UPT ;  /* 0x0000000bff087290 */ /* 0x000fe40008ffe4ff */
[----:B------:R-:W-:Y:S01]  /*0260*/  IMAD.U32 R2, RZ, RZ, UR7 ;  /* 0x00000007ff027e24 */ /* 0x000fe2000f8e00ff */
[----:B------:R-:W-:-:S03]  /*0270*/  UMOV UR7, UR4 ;  /* 0x0000000400077c82 */ /* 0x000fc60008000000 */
[----:B------:R-:W-:Y:S01]  /*0280*/  IMAD.U32 R3, RZ, RZ, UR8 ;  /* 0x00000008ff037e24 */ /* 0x000fe2000f8e00ff */
[----:B-1----:R-:W-:-:S06]  /*0290*/  UMOV UR8, UR5 ;  /* 0x0000000500087c82 */ /* 0x002fcc0008000000 */
.L_x_2:
[----:B------:R-:W2:Y:S04]  /*02a0*/  LDG.E.U8 R14, desc[UR12][R6.64+-0x3] ;  /* 0xfffffd0c060e7981 */ /* 0x000ea8000c1e1100 */
[----:B------:R-:W3:Y:S04]  /*02b0*/  LDG.E.U8 R13, desc[UR12][R2.64+-0x1] ;  /* 0xffffff0c020d7981 */ /* 0x000ee8000c1e1100 */
[----:B------:R-:W4:Y:S04]  /*02c0*/  LDG.E.U8 R17, desc[UR12][R6.64+-0x2] ;  /* 0xfffffe0c06117981 */ /* 0x000f28000c1e1100 */
[----:B------:R-:W5:Y:S04]  /*02d0*/  LDG.E.U8 R18, desc[UR12][R6.64+-0x1] ;  /* 0xffffff0c06127981 */ /* 0x000f68000c1e1100 */
[----:B------:R-:W5:Y:S04]  /*02e0*/  LDG.E.U8 R16, desc[UR12][R2.64] ;  /* 0x0000000c02107981 */ /* 0x000f68000c1e1100 */
[----:B------:R-:W5:Y:S04]  /*02f0*/  LDG.E.U8 R11, desc[UR12][R2.64+0x1] ;  /* 0x0000010c020b7981 */ /* 0x000f68000c1e1100 */
[----:B------:R-:W5:Y:S04]  /*0300*/  LDG.E.U8 R12, desc[UR12][R6.64] ;  /* 0x0000000c060c7981 */ /* 0x000f68000c1e1100 */
[----:B------:R-:W5:Y:S01]  /*0310*/  LDG.E.U8 R10, desc[UR12][R2.64+0x2] ;  /* 0x0000020c020a7981 */ /* 0x000f62000c1e1100 */
[----:B------:R-:W-:-:S04]  /*0320*/  UIADD3 UR7, UP1, UPT, UR7, -0x4, URZ ;  /* 0xfffffffc07077890 */ /* 0x000fc8000ff3e0ff */
[----:B------:R-:W-:Y:S02]  /*0330*/  UIADD3.X UR8, UPT, UPT, UR8, -0x1, URZ, UP1, !UPT ;  /* 0xffffffff08087890 */ /* 0x000fe40008ffe4ff */
[----:B------:R-:W-:-:S04]  /*0340*/  UISETP.NE.U32.AND UP1, UPT, UR7, URZ, UPT ;  /* 0x000000ff0700728c */ /* 0x000fc8000bf25070 */
[----:B------:R-:W-:Y:S01]  /*0350*/  UISETP.NE.AND.EX UP1, UPT, UR8, URZ, UPT, UP1 ;  /* 0x000000ff0800728c */ /* 0x000fe2000bf25310 */
[----:B--2---:R-:W-:Y:S02]  /*0360*/  SHF.R.U32.HI R15, RZ, 0x4, R14 ;  /* 0x00000004ff0f7819 */ /* 0x004fe4000001160e */
[----:B------:R-:W-:-:S04]  /*0370*/  LOP3.LUT R14, R14, 0xf, RZ, 0xc0, !PT ;  /* 0x0000000f0e0e7812 */ /* 0x000fc800078ec0ff */
[----:B---3--:R-:W-:Y:S02]  /*0380*/  ISETP.NE.AND P0, PT, R13, R14, PT ;  /* 0x0000000e0d00720c */ /* 0x008fe40003f05270 */
[----:B------:R-:W-:Y:S02]  /*0390*/  PRMT R20, R15, 0x9910, RZ ;  /* 0x000099100f147816 */ /* 0x000fe400000000ff */
[----:B------:R-:W-:Y:S02]  /*03a0*/  ISETP.NE.AND P0, PT, R13, RZ, P0 ;  /* 0x000000ff0d00720c */ /* 0x000fe40000705270 */
[----:B----4-:R-:W-:Y:S02]  /*03b0*/  SHF.R.U32.HI R14, RZ, 0x4, R17 ;  /* 0x00000004ff0e7819 */ /* 0x010fe40000011611 */
[----:B------:R-:W-:Y:S02]  /*03c0*/  LOP3.LUT R17, R17, 0xf, RZ, 0xc0, !PT ;  /* 0x0000000f11117812 */ /* 0x000fe400078ec0ff */
[----:B------:R-:W-:-:S02]  /*03d0*/  ISETP.NE.AND P1, PT, R13, R20, P0 ;  /* 0x000000140d00720c */ /* 0x000fc40000725270 */
[----:B------:R-:W-:Y:S02]  /*03e0*/  PRMT R13, R14, 0x9910, RZ ;  /* 0x000099100e0d7816 */ /* 0x000fe400000000ff */
[----:B-----5:R-:W-:Y:S02]  /*03f0*/  LOP3.LUT R14, R18, 0xf, RZ, 0xc0, !PT ;  /* 0x0000000f120e7812 */ /* 0x020fe400078ec0ff */
[C---:B------:R-:W-:Y:S02]  /*0400*/  ISETP.NE.AND P0, PT, R16.reuse, R17, PT ;  /* 0x000000111000720c */ /* 0x040fe40003f05270 */
[----:B------:R-:W-:Y:S02]  /*0410*/  SHF.R.U32.HI R18, RZ, 0x4, R18 ;  /* 0x00000004ff127819 */ /* 0x000fe40000011612 */
[----:B------:R-:W-:Y:S02]  /*0420*/  ISETP.NE.AND P0, PT, R16, RZ, P0 ;  /* 0x000000ff1000720c */ /* 0x000fe40000705270 */
[----:B------:R-:W-:-:S02]  /*0430*/  PRMT R18, R18, 0x9910, RZ ;  /* 0x0000991012127816 */ /* 0x000fc400000000ff */
[C---:B------:R-:W-:Y:S02]  /*0440*/  ISETP.NE.AND P2, PT, R11.reuse, R14, PT ;  /* 0x0000000e0b00720c */ /* 0x040fe40003f45270 */
[----:B------:R-:W-:Y:S01]  /*0450*/  ISETP.NE.AND P0, PT, R16, R13, P0 ;  /* 0x0000000d1000720c */ /* 0x000fe20000705270 */
[----:B------:R-:W-:Y:S01]  /*0460*/  IMAD.MOV.U32 R16, RZ, RZ, R18 ;  /* 0x000000ffff107224 */ /* 0x000fe200078e0012 */
[C---:B------:R-:W-:Y:S01]  /*0470*/  ISETP.NE.AND P2, PT, R11.reuse, RZ, P2 ;  /* 0x000000ff0b00720c */ /* 0x040fe20001745270 */
[----:B------:R-:W-:Y:S01]  /*0480*/  VIADD R15, R8, 0x1 ;  /* 0x00000001080f7836 */ /* 0x000fe20000000000 */
[----:B------:R-:W-:Y:S01]  /*0490*/  LOP3.LUT R13, R12, 0xf, RZ, 0xc0, !PT ;  /* 0x0000000f0c0d7812 */ /* 0x000fe200078ec0ff */
[----:B------:R-:W-:Y:S01]  /*04a0*/  @!P1 IMAD.MOV R15, RZ, RZ, R8 ;  /* 0x000000ffff0f9224 */ /* 0x000fe200078e0208 */
[----:B------:R-:W-:Y:S02]  /*04b0*/  ISETP.NE.AND P1, PT, R11, R16, P2 ;  /* 0x000000100b00720c */ /* 0x000fe40001725270 */
[----:B------:R-:W-:-:S02]  /*04c0*/  SHF.R.U32.HI R14, RZ, 0x4, R12 ;  /* 0x00000004ff0e7819 */ /* 0x000fc4000001160c */
[----:B------:R-:W-:Y:S02]  /*04d0*/  ISETP.NE.AND P2, PT, R10, R13, PT ;  /* 0x0000000d0a00720c */ /* 0x000fe40003f45270 */
[----:B------:R-:W-:Y:S02]  /*04e0*/  PRMT R11, R14, 0x9910, RZ ;  /* 0x000099100e0b7816 */ /* 0x000fe400000000ff */
[C---:B------:R-:W-:Y:S01]  /*04f0*/  ISETP.NE.AND P2, PT, R10.reuse, RZ, P2 ;  /* 0x000000ff0a00720c */ /* 0x040fe20001745270 */
[----:B------:R-:W-:Y:S02]  /*0500*/  VIADD R8, R15, 0x1 ;  /* 0x000000010f087836 */ /* 0x000fe40000000000 */
[----:B------:R-:W-:Y:S01]  /*0510*/  @!P0 IMAD.MOV R8, RZ, RZ, R15 ;  /* 0x000000ffff088224 */ /* 0x000fe200078e020f */
[----:B------:R-:W-:-:S03]  /*0520*/  ISETP.NE.AND P0, PT, R10, R11, P2 ;  /* 0x0000000b0a00720c */ /* 0x000fc60001705270 */
[----:B------:R-:W-:Y:S01]  /*0530*/  VIADD R10, R8, 0x1 ;  /* 0x00000001080a7836 */ /* 0x000fe20000000000 */
[----:B------:R-:W-:Y:S01]  /*0540*/  IADD3 R6, P2, PT, R6, 0x4, RZ ;  /* 0x0000000406067810 */ /* 0x000fe20007f5e0ff */
[----:B------:R-:W-:Y:S01]  /*0550*/  @!P1 IMAD.MOV R10, RZ, RZ, R8 ;  /* 0x000000ffff0a9224 */ /* 0x000fe200078e0208 */
[----:B------:R-:W-:-:S03]  /*0560*/  IADD3 R2, P1, PT, R2, 0x4, RZ ;  /* 0x0000000402027810 */ /* 0x000fc60007f3e0ff */
[----:B------:R-:W-:Y:S02]  /*0570*/  VIADD R8, R10, 0x1 ;  /* 0x000000010a087836 */ /* 0x000fe40000000000 */
[----:B------:R-:W-:Y:S02]  /*0580*/  IMAD.X R3, RZ, RZ, R3, P1 ;  /* 0x000000ffff037224 */ /* 0x000fe400008e0603 */
[----:B------:R-:W-:Y:S02]  /*0590*/  IMAD.X R7, RZ, RZ, R7, P2 ;  /* 0x000000ffff077224 */ /* 0x000fe400010e0607 */
[----:B------:R-:W-:Y:S01]  /*05a0*/  @!P0 IMAD.MOV R8, RZ, RZ, R10 ;  /* 0x000000ffff088224 */ /* 0x000fe200078e020a */
[----:B------:R-:W-:Y:S06]  /*05b0*/  BRA.U UP1, `(.L_x_2) ;  /* 0xfffffffd01387547 */ /* 0x000fec000b83ffff */
.L_x_1:
[----:B------:R-:W-:Y:S05]  /*05c0*/  BRA.U !UP0, `(.L_x_0) ;  /* 0x0000000108707547 */ /* 0x000fea000b800000 */
[----:B------:R-:W0:Y:S01]  /*05d0*/  LDCU.64 UR8, c[0x0][0x380] ;  /* 0x00007000ff0877ac */ /* 0x000e220008000a00 */
[----:B-----5:R-:W-:-:S04]  /*05e0*/  IADD3 R10, P0, PT, R4, UR4, RZ ;  /* 0x00000004040a7c10 */ /* 0x020fc8000ff1e0ff */
[----:B------:R-:W-:Y:S01]  /*05f0*/  IADD3.X R5, PT, PT, R5, UR5, RZ, P0, !PT ;  /* 0x0000000505057c10 */ /* 0x000fe200087fe4ff */
[----:B0-----:R-:W-:-:S04]  /*0600*/  UIADD3 UR7, UP0, UPT, UR4, UR8, URZ ;  /* 0x0000000804077290 */ /* 0x001fc8000ff1e0ff */
[----:B------:R-:W-:-:S12]  /*0610*/  UIADD3.X UR4, UPT, UPT, UR5, UR9, URZ, UP0, !UPT ;  /* 0x0000000905047290 */ /* 0x000fd800087fe4ff */
.L_x_3:
[----:B------:R-:W-:Y:S02]  /*0620*/  IMAD.MOV.U32 R4, RZ, RZ, R10 ;  /* 0x000000ffff047224 */ /* 0x000fe400078e000a */
[----:B------:R-:W-:Y:S02]  /*0630*/  IMAD.U32 R2, RZ, RZ, UR7 ;  /* 0x00000007ff027e24 */ /* 0x000fe4000f8e00ff */
[----:B------:R-:W-:Y:S02]  /*0640*/  IMAD.U32 R3, RZ, RZ, UR4 ;  /* 0x00000004ff037e24 */ /* 0x000fe4000f8e00ff */
[----:B------:R0:W2:Y:S04]  /*0650*/  LDG.E.U8 R4, desc[UR12][R4.64] ;  /* 0x0000000c04047981 */ /* 0x0000a8000c1e1100 */
[----:B------:R-:W3:Y:S01]  /*0660*/  LDG.E.U8 R2, desc[UR12][R2.64] ;  /* 0x0000000c02027981 */ /* 0x000ee2000c1e1100 */
[----:B------:R-:W-:Y:S01]  /*0670*/  UIADD3 UR14, UP0, UPT, UR14, -0x1, URZ ;  /* 0xffffffff0e0e7890 */ /* 0x000fe2000ff1e0ff */
[----:B------:R-:W-:Y:S01]  /*0680*/  IADD3 R10, P1, PT, R10, 0x1, RZ ;  /* 0x000000010a0a7810 */ /* 0x000fe20007f3e0ff */
[----:B------:R-:W-:-:S02]  /*0690*/  UIADD3 UR7, UP1, UPT, UR7, 0x1, URZ ;  /* 0x0000000107077890 */ /* 0x000fc4000ff3e0ff */
[----:B------:R-:W-:Y:S02]  /*06a0*/  UIADD3.X UR6, UPT, UPT, UR6, -0x1, URZ, UP0, !UPT ;  /* 0xffffffff06067890 */ /* 0x000fe400087fe4ff */
[----:B------:R-:W-:Y:S01]  /*06b0*/  UISETP.NE.U32.AND UP0, UPT, UR14, URZ, UPT ;  /* 0x000000ff0e00728c */ /* 0x000fe2000bf05070 */
[----:B0-----:R-:W-:Y:S01]  /*06c0*/  IMAD.X R5, RZ, RZ, R5, P1 ;  /* 0x000000ffff057224 */ /* 0x001fe200008e0605 */
[----:B------:R-:W-:Y:S02]  /*06d0*/  UIADD3.X UR4, UPT, UPT, URZ, UR4, URZ, UP1, !UPT ;  /* 0x00000004ff047290 */ /* 0x000fe40008ffe4ff */
[----:B------:R-:W-:Y:S01]  /*06e0*/  UISETP.NE.AND.EX UP0, UPT, UR6, URZ, UPT, UP0 ;  /* 0x000000ff0600728c */ /* 0x000fe2000bf05300 */
[----:B--2---:R-:W-:Y:S02]  /*06f0*/  LOP3.LUT R7, R4, 0xf, RZ, 0xc0, !PT ;  /* 0x0000000f04077812 */ /* 0x004fe400078ec0ff */
[----:B------:R-:W-:Y:S02]  /*0700*/  SHF.R.U32.HI R6, RZ, 0x4, R4 ;  /* 0x00000004ff067819 */ /* 0x000fe40000011604 */
[----:B---3--:R-:W-:-:S02]  /*0710*/  ISETP.NE.AND P0, PT, R2, R7, PT ;  /* 0x000000070200720c */ /* 0x008fc40003f05270 */
[----:B------:R-:W-:Y:S02]  /*0720*/  PRMT R7, R6, 0x9910, RZ ;  /* 0x0000991006077816 */ /* 0x000fe400000000ff */
[----:B------:R-:W-:-:S04]  /*0730*/  ISETP.NE.AND P0, PT, R2, RZ, P0 ;  /* 0x000000ff0200720c */ /* 0x000fc80000705270 */
[----:B------:R-:W-:Y:S01]  /*0740*/  ISETP.NE.AND P0, PT, R2, R7, P0 ;  /* 0x000000070200720c */ /* 0x000fe20000705270 */
[----:B------:R-:W-:-:S12]  /*0750*/  VIADD R2, R8, 0x1 ;  /* 0x0000000108027836 */ /* 0x000fd80000000000 */
[----:B------:R-:W-:-:S04]  /*0760*/  @!P0 IMAD.MOV R2, RZ, RZ, R8 ;  /* 0x000000ffff028224 */ /* 0x000fc800078e0208 */
[----:B------:R-:W-:Y:S01]  /*0770*/  IMAD.MOV.U32 R8, RZ, RZ, R2 ;  /* 0x000000ffff087224 */ /* 0x000fe200078e0002 */
[----:B------:R-:W-:Y:S06]  /*0780*/  BRA.U UP0, `(.L_x_3) ;  /* 0xfffffffd00a47547 */ /* 0x000fec000b83ffff */
.L_x_0:
[----:B------:R-:W0:Y:S02]  /*0790*/  LDCU.64 UR4, c[0x0][0x390] ;  /* 0x00007200ff0477ac */ /* 0x000e240008000a00 */
[----:B0-----:R-:W-:-:S04]  /*07a0*/  LEA R2, P0, R0, UR4, 0x2 ;  /* 0x0000000400027c11 */ /* 0x001fc8000f8010ff */
[----:B------:R-:W-:-:S05]  /*07b0*/  LEA.HI.X R3, R0, UR5, R9, 0x2, P0 ;  /* 0x0000000500037c11 */ /* 0x000fca00080f1409 */
[----:B------:R-:W-:Y:S01]  /*07c0*/  STG.E desc[UR12][R2.64], R8 ;  /* 0x0000000802007986 */ /* 0x000fe2000c10190c */
[----:B------:R-:W-:Y:S05]  /*07d0*/  EXIT ;  /* 0x000000000000794d */ /* 0x000fea0003800000 */
.L_x_4:
[----:B------:R-:W-:-:S00]  /*07e0*/  BRA `(.L_x_4) ;  /* 0xfffffffc00fc7947 */ /* 0x000fc0000383ffff */
[----:B------:R-:W-:-:S00]  /*07f0*/  NOP ;  /* 0x0000000000007918 */ /* 0x000fc00000000000 */
        /* <DEDUP_REMOVED lines=8> */
.L_x_5:


//--------------------- .nv.shared.reserved.0     --------------------------
	.section	.nv.shared.reserved.0,"aw",@nobits
	.weak		__nv_reservedSMEM_offset_0_alias
	.size		__nv_reservedSMEM_offset_0_alias, 0, 64
	.other		__nv_reservedSMEM_offset_0_alias,@"STO_CUDA_RESERVED_SHARED STV_DEFAULT"
__nv_reservedSMEM_offset_0_alias:
	.zero		0
	.zero		64


//--------------------- .nv.constant0._Z17evoDistanceKernelPKhPPhPimm --------------------------
	.section	.nv.constant0._Z17evoDistanceKernelPKhPPhPimm,"a",@progbits
	.sectionflags	@""
	.align	4
.nv.constant0._Z17evoDistanceKernelPKhPPhPimm:
	.zero		936


//--------------------- SYMBOLS --------------------------

	.type		.nv.reservedSmem.offset0,@object
	.size		.nv.reservedSmem.offset0,0x4
